//
// Generated by NVIDIA NVVM Compiler
//
// Compiler Build ID: CL-36424714
// Cuda compilation tools, release 13.0, V13.0.88
// Based on NVVM 20.0.0
//

.version 9.0
.target sm_100
.address_size 64

.func _ZNK7Derived4fun1Ev
(
	.param .b64 _ZNK7Derived4fun1Ev_param_0
)
;
.extern .func  (.param .b32 func_retval0) vprintf
(
	.param .b64 vprintf_param_0,
	.param .b64 vprintf_param_1
)
;
.extern .func  (.param .b64 func_retval0) malloc
(
	.param .b64 malloc_param_0
)
;
.global .align 8 .u64 _ZTV7Derived[3] = {0, 0, _ZNK7Derived4fun1Ev};
.global .align 1 .b8 $str[15] = {105, 110, 115, 105, 100, 101, 32, 107, 101, 114, 110, 101, 108, 10};
.global .align 1 .b8 $str$1[11] = {66, 97, 115, 101, 32, 102, 117, 110, 50, 10};
.global .align 1 .b8 $str$2[14] = {68, 101, 114, 105, 118, 101, 100, 32, 102, 117, 110, 50, 10};

.func _ZNK7Derived4fun1Ev(
	.param .b64 _ZNK7Derived4fun1Ev_param_0
)
{
	.reg .b32 	%r<3>;
	.reg .b64 	%rd<3>;

	mov.u64 	%rd1, $str$2;
	cvta.global.u64 	%rd2, %rd1;
	{ // callseq 0, 0
	.param .b64 param0;
	st.param.b64 	[param0], %rd2;
	.param .b64 param1;
	st.param.b64 	[param1], 0;
	.param .b32 retval0;
	call.uni (retval0), 
	vprintf, 
	(
	param0, 
	param1
	);
	ld.param.b32 	%r1, [retval0];
	} // callseq 0
	ret;

}
.entry _Z6kernelv()
{
	.reg .b32 	%r<5>;
	.reg .b64 	%rd<14>;

	{ // callseq 1, 0
	.param .b64 param0;
	st.param.b64 	[param0], 8;
	.param .b64 retval0;
	call.uni (retval0), 
	malloc, 
	(
	param0
	);
	ld.param.b64 	%rd1, [retval0];
	} // callseq 1
	mov.u64 	%rd3, _ZTV7Derived;
	cvta.global.u64 	%rd4, %rd3;
	add.s64 	%rd5, %rd4, 16;
	st.u64 	[%rd1], %rd5;
	mov.u64 	%rd6, $str;
	cvta.global.u64 	%rd7, %rd6;
	{ // callseq 2, 0
	.param .b64 param0;
	st.param.b64 	[param0], %rd7;
	.param .b64 param1;
	st.param.b64 	[param1], 0;
	.param .b32 retval0;
	call.uni (retval0), 
	vprintf, 
	(
	param0, 
	param1
	);
	ld.param.b32 	%r1, [retval0];
	} // callseq 2
	ld.u64 	%rd8, [%rd1];
	ld.u64 	%rd9, [%rd8];
	{ // callseq 3, 0
	.param .b64 param0;
	st.param.b64 	[param0], %rd1;
	prototype_3 : .callprototype ()_ (.param .b64 _);
	call 
	%rd9, 
	(
	param0
	)
	, prototype_3;
	} // callseq 3
	mov.u64 	%rd10, $str$1;
	cvta.global.u64 	%rd11, %rd10;
	{ // callseq 4, 0
	.param .b64 param0;
	st.param.b64 	[param0], %rd11;
	.param .b64 param1;
	st.param.b64 	[param1], 0;
	.param .b32 retval0;
	call.uni (retval0), 
	vprintf, 
	(
	param0, 
	param1
	);
	ld.param.b32 	%r3, [retval0];
	} // callseq 4
	ld.u64 	%rd12, [%rd1];
	ld.u64 	%rd13, [%rd12];
	{ // callseq 5, 0
	.param .b64 param0;
	st.param.b64 	[param0], %rd1;
	prototype_5 : .callprototype ()_ (.param .b64 _);
	call 
	%rd13, 
	(
	param0
	)
	, prototype_5;
	} // callseq 5
	ret;

}


// ===== COMPILED SASS (sm_100) =====

	.target	sm_100

	.elftype	@"ET_EXEC"


//--------------------- .note.nv.tkinfo           --------------------------
	.section	.note.nv.tkinfo,"",@"SHT_NOTE"
	.sectionflags	@"SHF_NOTE_NV_TKINFO"
	.tkinfo
        /*0018*/ 	.word	0x00000002
        /*0030*/ 	.string	""
        /*0030*/ 	.string	"ptxas"
        /*0030*/ 	.string	"Cuda compilation tools, release 13.0, V13.0.88"
        /*0030*/ 	.string	"Build cuda_13.0.r13.0/compiler.36424714_0"
        /*0030*/ 	.string	"-arch sm_100 -m 64 "



//--------------------- .note.nv.cuinfo           --------------------------
	.section	.note.nv.cuinfo,"",@"SHT_NOTE"
	.sectionflags	@"SHF_NOTE_NV_CUINFO"
        /*0018*/ 	.short	0x0002
        /*001a*/ 	.short	0x0064
        /*001c*/ 	.short	0x0082
	.zero		2


//--------------------- .nv.info                  --------------------------
	.section	.nv.info,"",@"SHT_CUDA_INFO"
	.align	4


	//----- nvinfo : EIATTR_REGCOUNT
	.align		4
        /*0000*/ 	.byte	0x04, 0x2f
        /*0002*/ 	.short	(.L_5 - .L_4)
	.align		4
.L_4:
        /*0004*/ 	.word	index@(_Z6kernelv)
        /*0008*/ 	.word	0x00000018


	//----- nvinfo : EIATTR_FRAME_SIZE
	.align		4
.L_5:
        /*000c*/ 	.byte	0x04, 0x11
        /*000e*/ 	.short	(.L_7 - .L_6)
	.align		4
.L_6:
        /*0010*/ 	.word	index@($_Z6kernelv$_ZNK7Derived4fun1Ev)
        /*0014*/ 	.word	0x00000010


	//----- nvinfo : EIATTR_FRAME_SIZE
	.align		4
.L_7:
        /*0018*/ 	.byte	0x04, 0x11
        /*001a*/ 	.short	(.L_9 - .L_8)
	.align		4
.L_8:
        /*001c*/ 	.word	index@(_Z6kernelv)
        /*0020*/ 	.word	0x00000010


	//----- nvinfo : EIATTR_MIN_STACK_SIZE
	.align		4
.L_9:
        /*0024*/ 	.byte	0x04, 0x12
        /*0026*/ 	.short	(.L_11 - .L_10)
	.align		4
.L_10:
        /*0028*/ 	.word	index@(_Z6kernelv)
        /*002c*/ 	.word	0x00000010
.L_11:


//--------------------- .nv.compat                --------------------------
	.section	.nv.compat,"",@"SHT_CUDA_COMPAT_INFO"
	.align	4
        /*0000*/ 	.byte	0x02, 0x09, 0x00, 0x00, 0x02, 0x02, 0x01, 0x00, 0x02, 0x05, 0x05, 0x00, 0x03, 0x07, 0x01, 0x01
        /*0010*/ 	.byte	0x02, 0x03, 0x00, 0x00, 0x02, 0x06, 0x01, 0x00, 0x04, 0x0b, 0x08, 0x00, 0x09, 0x00, 0x00, 0x00
        /*0020*/ 	.byte	0x00, 0x00, 0x00, 0x00


//--------------------- .nv.info._Z6kernelv       --------------------------
	.section	.nv.info._Z6kernelv,"",@"SHT_CUDA_INFO"
	.sectionflags	@""
	.align	4


	//----- nvinfo : EIATTR_CUDA_API_VERSION
	.align		4
        /*0000*/ 	.byte	0x04, 0x37
        /*0002*/ 	.short	(.L_13 - .L_12)
.L_12:
        /*0004*/ 	.word	0x00000082


	//----- nvinfo : EIATTR_SPARSE_MMA_MASK
	.align		4
.L_13:
        /*0008*/ 	.byte	0x03, 0x50
        /*000a*/ 	.short	0x0000


	//----- nvinfo : EIATTR_MAXREG_COUNT
	.align		4
        /*000c*/ 	.byte	0x03, 0x1b
        /*000e*/ 	.short	0x00ff


	//----- nvinfo : EIATTR_EXTERNS
	.align		4
        /*0010*/ 	.byte	0x04, 0x0f
        /*0012*/ 	.short	(.L_15 - .L_14)


	//   ....[0]....
	.align		4
.L_14:
        /*0014*/ 	.word	index@(vprintf)


	//   ....[1]....
	.align		4
        /*0018*/ 	.word	index@(malloc)


	//----- nvinfo : EIATTR_MERCURY_ISA_VERSION
	.align		4
.L_15:
        /*001c*/ 	.byte	0x03, 0x5f
        /*001e*/ 	.short	0x0101


	//----- nvinfo : EIATTR_VRC_CTA_INIT_COUNT
	.align		4
        /*0020*/ 	.byte	0x02, 0x4a
	.zero		1
	.zero		1


	//----- nvinfo : EIATTR_SYSCALL_OFFSETS
	.align		4
        /*0024*/ 	.byte	0x04, 0x46
        /*0026*/ 	.short	(.L_17 - .L_16)


	//   ....[0]....
.L_16:
        /*0028*/ 	.word	0x00000070


	//   ....[1]....
        /*002c*/ 	.word	0x00000190


	//   ....[2]....
        /*0030*/ 	.word	0x00000270


	//   ....[3]....
        /*0034*/ 	.word	0x000003f0


	//----- nvinfo : EIATTR_EXIT_INSTR_OFFSETS
	.align		4
.L_17:
        /*0038*/ 	.byte	0x04, 0x1c
        /*003a*/ 	.short	(.L_19 - .L_18)


	//   ....[0]....
.L_18:
        /*003c*/ 	.word	0x00000310


	//----- nvinfo : EIATTR_CRS_STACK_SIZE
	.align		4
.L_19:
        /*0040*/ 	.byte	0x04, 0x1e
        /*0042*/ 	.short	(.L_21 - .L_20)
.L_20:
        /*0044*/ 	.word	0x00000000


	//----- nvinfo : EIATTR_SW_WAR
	.align		4
.L_21:
        /*0048*/ 	.byte	0x04, 0x36
        /*004a*/ 	.short	(.L_23 - .L_22)
.L_22:
        /*004c*/ 	.word	0x00000008
.L_23:


//--------------------- .nv.callgraph             --------------------------
	.section	.nv.callgraph,"",@"SHT_CUDA_CALLGRAPH"
	.align	4
	.sectionentsize	8
	.align		4
        /*0000*/ 	.word	0x00000000
	.align		4
        /*0004*/ 	.word	0xffffffff
	.align		4
        /*0008*/ 	.word	index@(_Z6kernelv)
	.align		4
        /*000c*/ 	.word	index@(vprintf)
	.align		4
        /*0010*/ 	.word	index@(_Z6kernelv)
	.align		4
        /*0014*/ 	.word	index@(malloc)
	.align		4
        /*0018*/ 	.word	0x00000000
	.align		4
        /*001c*/ 	.word	0xfffffffe
	.align		4
        /*0020*/ 	.word	0x00000000
	.align		4
        /*0024*/ 	.word	0xfffffffd
	.align		4
        /*0028*/ 	.word	0x00000000
	.align		4
        /*002c*/ 	.word	0xfffffffc


//--------------------- .nv.constant4             --------------------------
	.section	.nv.constant4,"a",@progbits
	.align	8
	.align		8
.nv.constant4:
        /*0000*/ 	.dword	vprintf
	.align		8
        /*0008*/ 	.dword	malloc
	.align		8
        /*0010*/ 	.dword	_ZTV7Derived
	.align		8
        /*0018*/ 	.dword	$str
	.align		8
        /*0020*/ 	.dword	$str$1
	.align		8
        /*0028*/ 	.dword	$str$2


//--------------------- .text._Z6kernelv          --------------------------
	.section	.text._Z6kernelv,"ax",@progbits
	.align	128
.text._Z6kernelv:
        .type           _Z6kernelv,@function
        .size           _Z6kernelv,(.L_x_5 - _Z6kernelv)
        .other          _Z6kernelv,@"STO_CUDA_ENTRY STV_DEFAULT"
_Z6kernelv:
[----:B------:R-:W0:Y:S01]  /*0000*/  LDC R1, c[0x0][0x37c] ;  /* 0x0000df00ff017b82 */ /* 0x000e220000000800 */
[----:B------:R-:W-:Y:S01]  /*0010*/  MOV R0, 0x8 ;  /* 0x0000000800007802 */ /* 0x000fe20000000f00 */
[----:B------:R-:W-:Y:S01]  /*0020*/  IMAD.MOV.U32 R4, RZ, RZ, 0x8 ;  /* 0x00000008ff047424 */ /* 0x000fe200078e00ff */
[----:B------:R-:W1:Y:S01]  /*0030*/  LDCU.64 UR36, c[0x0][0x358] ;  /* 0x00006b00ff2477ac */ /* 0x000e620008000a00 */
[----:B------:R-:W-:-:S04]  /*0040*/  IMAD.MOV.U32 R5, RZ, RZ, RZ ;  /* 0x000000ffff057224 */ /* 0x000fc800078e00ff */
[----:B------:R2:W3:Y:S03]  /*0050*/  LDC.64 R2, c[0x4][R0] ;  /* 0x0100000000027b82 */ /* 0x0004e60000000a00 */
[----:B------:R-:W-:-:S07]  /*0060*/  LEPC R20, `(.L_x_0) ;  /* 0x000000001014794e */ /* 0x000fce0000000000 */
[----:B0123--:R-:W-:Y:S05]  /*0070*/  CALL.ABS.NOINC R2 ;  /* 0x0000000002007343 */ /* 0x00ffea0003c00000 */
.L_x_0:
[----:B------:R-:W0:Y:S01]  /*0080*/  LDCU.64 UR4, c[0x4][0x10] ;  /* 0x01000200ff0477ac */ /* 0x000e220008000a00 */
[----:B------:R-:W-:Y:S01]  /*0090*/  IMAD.MOV.U32 R12, RZ, RZ, R4 ;  /* 0x000000ffff0c7224 */ /* 0x000fe200078e0004 */
[----:B------:R-:W-:Y:S01]  /*00a0*/  MOV R2, 0x0 ;  /* 0x0000000000027802 */ /* 0x000fe20000000f00 */
[--C-:B------:R-:W-:Y:S01]  /*00b0*/  IMAD.MOV.U32 R13, RZ, RZ, R5.reuse ;  /* 0x000000ffff0d7224 */ /* 0x100fe200078e0005 */
[----:B------:R-:W-:Y:S01]  /*00c0*/  MOV R16, R4 ;  /* 0x0000000400107202 */ /* 0x000fe20000000f00 */
[----:B------:R-:W-:Y:S01]  /*00d0*/  IMAD.MOV.U32 R17, RZ, RZ, R5 ;  /* 0x000000ffff117224 */ /* 0x000fe200078e0005 */
[----:B------:R1:W2:Y:S01]  /*00e0*/  LDC.64 R8, c[0x4][R2] ;  /* 0x0100000002087b82 */ /* 0x0002a20000000a00 */
[----:B------:R-:W-:Y:S01]  /*00f0*/  CS2R R6, SRZ ;  /* 0x0000000000067805 */ /* 0x000fe2000001ff00 */
[----:B0-----:R-:W-:-:S04]  /*0100*/  UIADD3 UR4, UP0, UPT, UR4, 0x10, URZ ;  /* 0x0000001004047890 */ /* 0x001fc8000ff1e0ff */
[----:B------:R-:W-:Y:S02]  /*0110*/  UIADD3.X UR5, UPT, UPT, URZ, UR5, URZ, UP0, !UPT ;  /* 0x00000005ff057290 */ /* 0x000fe400087fe4ff */
[----:B------:R-:W-:-:S04]  /*0120*/  IMAD.U32 R10, RZ, RZ, UR4 ;  /* 0x00000004ff0a7e24 */ /* 0x000fc8000f8e00ff */
[----:B------:R-:W-:-:S05]  /*0130*/  MOV R11, UR5 ;  /* 0x00000005000b7c02 */ /* 0x000fca0008000f00 */
[----:B------:R1:W-:Y:S01]  /*0140*/  ST.E.64 desc[UR36][R12.64], R10 ;  /* 0x0000000a0c007985 */ /* 0x0003e2000c101b24 */
[----:B------:R-:W0:Y:S02]  /*0150*/  LDCU.64 UR4, c[0x4][0x18] ;  /* 0x01000300ff0477ac */ /* 0x000e240008000a00 */
[----:B0-----:R-:W-:Y:S01]  /*0160*/  IMAD.U32 R4, RZ, RZ, UR4 ;  /* 0x00000004ff047e24 */ /* 0x001fe2000f8e00ff */
[----:B-1----:R-:W-:-:S07]  /*0170*/  MOV R5, UR5 ;  /* 0x0000000500057c02 */ /* 0x002fce0008000f00 */
[----:B------:R-:W-:-:S07]  /*0180*/  LEPC R20, `(.L_x_1) ;  /* 0x000000001014794e */ /* 0x000fce0000000000 */
[----:B--2---:R-:W-:Y:S05]  /*0190*/  CALL.ABS.NOINC R8 ;  /* 0x0000000008007343 */ /* 0x004fea0003c00000 */
.L_x_1:
[----:B------:R-:W2:Y:S01]  /*01a0*/  LD.E.64 R6, desc[UR36][R16.64] ;  /* 0x0000002410067980 */ /* 0x000ea2000c101b00 */
[----:B------:R-:W-:Y:S02]  /*01b0*/  HFMA2 R21, -RZ, RZ, 0, 0 ;  /* 0x00000000ff157431 */ /* 0x000fe400000001ff */
[----:B------:R-:W-:Y:S01]  /*01c0*/  IMAD.MOV.U32 R4, RZ, RZ, R16 ;  /* 0x000000ffff047224 */ /* 0x000fe200078e0010 */
[----:B------:R-:W-:Y:S01]  /*01d0*/  MOV R20, 0x210 ;  /* 0x0000021000147802 */ /* 0x000fe20000000f00 */
[----:B------:R-:W-:Y:S01]  /*01e0*/  IMAD.MOV.U32 R5, RZ, RZ, R17 ;  /* 0x000000ffff057224 */ /* 0x000fe200078e0011 */
[----:B--2---:R-:W5:Y:S06]  /*01f0*/  LD.E.64 R6, desc[UR36][R6.64] ;  /* 0x0000002406067980 */ /* 0x004f6c000c101b00 */
[----:B-----5:R-:W-:Y:S05]  /*0200*/  CALL.REL.NOINC R6 `(_Z6kernelv) ;  /* 0xfffffffc067c7344 */ /* 0x020fea0003c3ffff */
[----:B------:R-:W0:Y:S01]  /*0210*/  LDC.64 R2, c[0x4][R2] ;  /* 0x0100000002027b82 */ /* 0x000e220000000a00 */
[----:B------:R-:W1:Y:S01]  /*0220*/  LDCU.64 UR4, c[0x4][0x20] ;  /* 0x01000400ff0477ac */ /* 0x000e620008000a00 */
[----:B------:R-:W-:Y:S01]  /*0230*/  CS2R R6, SRZ ;  /* 0x0000000000067805 */ /* 0x000fe2000001ff00 */
[----:B-1----:R-:W-:Y:S02]  /*0240*/  IMAD.U32 R4, RZ, RZ, UR4 ;  /* 0x00000004ff047e24 */ /* 0x002fe4000f8e00ff */
[----:B------:R-:W-:-:S07]  /*0250*/  IMAD.U32 R5, RZ, RZ, UR5 ;  /* 0x00000005ff057e24 */ /* 0x000fce000f8e00ff */
[----:B------:R-:W-:-:S07]  /*0260*/  LEPC R20, `(.L_x_2) ;  /* 0x000000001014794e */ /* 0x000fce0000000000 */
[----:B0-----:R-:W-:Y:S05]  /*0270*/  CALL.ABS.NOINC R2 ;  /* 0x0000000002007343 */ /* 0x001fea0003c00000 */
.L_x_2:
[----:B------:R-:W-:Y:S01]  /*0280*/  MOV R6, R16 ;  /* 0x0000001000067202 */ /* 0x000fe20000000f00 */
[----:B------:R-:W-:-:S05]  /*0290*/  IMAD.MOV.U32 R7, RZ, RZ, R17 ;  /* 0x000000ffff077224 */ /* 0x000fca00078e0011 */
[----:B------:R-:W2:Y:S01]  /*02a0*/  LD.E.64 R2, desc[UR36][R6.64] ;  /* 0x0000002406027980 */ /* 0x000ea2000c101b00 */
[----:B------:R-:W-:Y:S01]  /*02b0*/  IMAD.MOV.U32 R4, RZ, RZ, R16 ;  /* 0x000000ffff047224 */ /* 0x000fe200078e0010 */
[----:B------:R-:W-:Y:S01]  /*02c0*/  MOV R5, R17 ;  /* 0x0000001100057202 */ /* 0x000fe20000000f00 */
[----:B------:R-:W-:Y:S01]  /*02d0*/  IMAD.MOV.U32 R21, RZ, RZ, 0x0 ;  /* 0x00000000ff157424 */ /* 0x000fe200078e00ff */
[----:B------:R-:W-:Y:S01]  /*02e0*/  MOV R20, 0x310 ;  /* 0x0000031000147802 */ /* 0x000fe20000000f00 */
[----:B--2---:R-:W5:Y:S06]  /*02f0*/  LD.E.64 R2, desc[UR36][R2.64] ;  /* 0x0000002402027980 */ /* 0x004f6c000c101b00 */
[----:B-----5:R-:W-:Y:S05]  /*0300*/  CALL.REL.NOINC R2 `(_Z6kernelv) ;  /* 0xfffffffc023c7344 */ /* 0x020fea0003c3ffff */
[----:B------:R-:W-:Y:S05]  /*0310*/  EXIT ;  /* 0x000000000000794d */ /* 0x000fea0003800000 */
        .type           $_Z6kernelv$_ZNK7Derived4fun1Ev,@function
        .size           $_Z6kernelv$_ZNK7Derived4fun1Ev,(.L_x_5 - $_Z6kernelv$_ZNK7Derived4fun1Ev)
$_Z6kernelv$_ZNK7Derived4fun1Ev:
[----:B------:R-:W-:-:S05]  /*0320*/  VIADD R1, R1, 0xfffffff0 ;  /* 0xfffffff001017836 */ /* 0x000fca0000000000 */
[----:B------:R-:W-:Y:S04]  /*0330*/  STL [R1+0x8], R17 ;  /* 0x0000081101007387 */ /* 0x000fe80000100800 */
[----:B------:R-:W-:Y:S04]  /*0340*/  STL [R1+0x4], R16 ;  /* 0x0000041001007387 */ /* 0x000fe80000100800 */
[----:B------:R0:W-:Y:S01]  /*0350*/  STL [R1], R2 ;  /* 0x0000000201007387 */ /* 0x0001e20000100800 */
[----:B------:R-:W-:Y:S01]  /*0360*/  MOV R0, 0x0 ;  /* 0x0000000000007802 */ /* 0x000fe20000000f00 */
[----:B------:R-:W1:Y:S01]  /*0370*/  LDCU.64 UR4, c[0x4][0x28] ;  /* 0x01000500ff0477ac */ /* 0x000e620008000a00 */
[----:B------:R-:W-:-:S02]  /*0380*/  CS2R R6, SRZ ;  /* 0x0000000000067805 */ /* 0x000fc4000001ff00 */
[----:B0-----:R0:W2:Y:S01]  /*0390*/  LDC.64 R2, c[0x4][R0] ;  /* 0x0100000000027b82 */ /* 0x0010a20000000a00 */
[----:B-1----:R-:W-:Y:S01]  /*03a0*/  MOV R4, UR4 ;  /* 0x0000000400047c02 */ /* 0x002fe20008000f00 */
[----:B------:R-:W-:Y:S02]  /*03b0*/  IMAD.U32 R5, RZ, RZ, UR5 ;  /* 0x00000005ff057e24 */ /* 0x000fe4000f8e00ff */
[----:B------:R-:W-:Y:S01]  /*03c0*/  IMAD.MOV.U32 R16, RZ, RZ, R20 ;  /* 0x000000ffff107224 */ /* 0x000fe200078e0014 */
[----:B0-----:R-:W-:-:S07]  /*03d0*/  MOV R17, R21 ;  /* 0x0000001500117202 */ /* 0x001fce0000000f00 */
[----:B------:R-:W-:-:S07]  /*03e0*/  LEPC R20, `(.L_x_3) ;  /* 0x000000001014794e */ /* 0x000fce0000000000 */
[----:B--2---:R-:W-:Y:S05]  /*03f0*/  CALL.ABS.NOINC R2 ;  /* 0x0000000002007343 */ /* 0x004fea0003c00000 */
.L_x_3:
[----:B------:R-:W-:Y:S01]  /*0400*/  IMAD.MOV.U32 R20, RZ, RZ, R16 ;  /* 0x000000ffff147224 */ /* 0x000fe200078e0010 */
[----:B------:R-:W2:Y:S01]  /*0410*/  LDL R2, [R1] ;  /* 0x0000000001027983 */ /* 0x000ea20000100800 */
[----:B------:R-:W-:-:S03]  /*0420*/  IMAD.MOV.U32 R21, RZ, RZ, R17 ;  /* 0x000000ffff157224 */ /* 0x000fc600078e0011 */
[----:B------:R-:W2:Y:S04]  /*0430*/  LDL R16, [R1+0x4] ;  /* 0x0000040001107983 */ /* 0x000ea80000100800 */
[----:B------:R0:W2:Y:S02]  /*0440*/  LDL R17, [R1+0x8] ;  /* 0x0000080001117983 */ /* 0x0000a40000100800 */
[----:B0-----:R-:W-:Y:S01]  /*0450*/  IADD3 R1, PT, PT, R1, 0x10, RZ ;  /* 0x0000001001017810 */ /* 0x001fe20007ffe0ff */
[----:B--2---:R-:W-:Y:S06]  /*0460*/  RET.REL.NODEC R20 `(_Z6kernelv) ;  /* 0xfffffff814e47950 */ /* 0x004fec0003c3ffff */
.L_x_4:
[----:B------:R-:W-:-:S00]  /*0470*/  BRA `(.L_x_4) ;  /* 0xfffffffc00fc7947 */ /* 0x000fc0000383ffff */
[----:B------:R-:W-:-:S00]  /*0480*/  NOP ;  /* 0x0000000000007918 */ /* 0x000fc00000000000 */
[----:B------:R-:W-:-:S00]  /*0490*/  NOP ;  /* 0x0000000000007918 */ /* 0x000fc00000000000 */
[----:B------:R-:W-:-:S00]  /*04a0*/  NOP ;  /* 0x0000000000007918 */ /* 0x000fc00000000000 */
[----:B------:R-:W-:-:S00]  /*04b0*/  NOP ;  /* 0x0000000000007918 */ /* 0x000fc00000000000 */
[----:B------:R-:W-:-:S00]  /*04c0*/  NOP ;  /* 0x0000000000007918 */ /* 0x000fc00000000000 */
[----:B------:R-:W-:-:S00]  /*04d0*/  NOP ;  /* 0x0000000000007918 */ /* 0x000fc00000000000 */
[----:B------:R-:W-:-:S00]  /*04e0*/  NOP ;  /* 0x0000000000007918 */ /* 0x000fc00000000000 */
[----:B------:R-:W-:-:S00]  /*04f0*/  NOP ;  /* 0x0000000000007918 */ /* 0x000fc00000000000 */
.L_x_5:


//--------------------- .nv.global.init           --------------------------
	.section	.nv.global.init,"aw",@progbits
	.align	8
.nv.global.init:
	.type		_ZTV7Derived,@object
	.size		_ZTV7Derived,($str$1 - _ZTV7Derived)
_ZTV7Derived:
        /*0000*/ 	.byte	0x00, 0x00, 0x00, 0x00, 0x00, 0x00, 0x00, 0x00, 0x00, 0x00, 0x00, 0x00, 0x00, 0x00, 0x00, 0x00
        /*0010*/ 	.byte	0x20, 0x03, 0x00, 0x00, 0x00, 0x00, 0x00, 0x00
	.type		$str$1,@object
	.size		$str$1,($str$2 - $str$1)
$str$1:
        /*0018*/ 	.byte	0x42, 0x61, 0x73, 0x65, 0x20, 0x66, 0x75, 0x6e, 0x32, 0x0a, 0x00
	.type		$str$2,@object
	.size		$str$2,($str - $str$2)
$str$2:
        /*0023*/ 	.byte	0x44, 0x65, 0x72, 0x69, 0x76, 0x65, 0x64, 0x20, 0x66, 0x75, 0x6e, 0x32, 0x0a, 0x00
	.type		$str,@object
	.size		$str,(.L_1 - $str)
$str:
        /*0031*/ 	.byte	0x69, 0x6e, 0x73, 0x69, 0x64, 0x65, 0x20, 0x6b, 0x65, 0x72, 0x6e, 0x65, 0x6c, 0x0a, 0x00
.L_1:


//--------------------- .nv.shared.reserved.0     --------------------------
	.section	.nv.shared.reserved.0,"aw",@nobits
	.weak		__nv_reservedSMEM_offset_0_alias
	.size		__nv_reservedSMEM_offset_0_alias, 0, 64
	.other		__nv_reservedSMEM_offset_0_alias,@"STO_CUDA_RESERVED_SHARED STV_DEFAULT"
__nv_reservedSMEM_offset_0_alias:
	.zero		0
	.zero		64


//--------------------- .nv.constant0._Z6kernelv  --------------------------
	.section	.nv.constant0._Z6kernelv,"a",@progbits
	.sectionflags	@""
	.align	4
.nv.constant0._Z6kernelv:
	.zero		896


//--------------------- SYMBOLS --------------------------

	.type		.nv.reservedSmem.offset0,@object
	.size		.nv.reservedSmem.offset0,0x4
	.type		vprintf,@function
	.type		malloc,@function
